//
// Generated by NVIDIA NVVM Compiler
//
// Compiler Build ID: CL-36424714
// Cuda compilation tools, release 13.0, V13.0.88
// Based on NVVM 20.0.0
//

.version 9.0
.target sm_100
.address_size 64

	// .globl	_Z22display_3Dgrid_threadsPi
.extern .func  (.param .b32 func_retval0) vprintf
(
	.param .b64 vprintf_param_0,
	.param .b64 vprintf_param_1
)
;
.global .align 1 .b8 $str[35] = {116, 105, 100, 32, 58, 32, 37, 100, 32, 44, 32, 103, 105, 100, 32, 58, 32, 37, 100, 32, 44, 32, 118, 97, 108, 117, 101, 32, 58, 32, 37, 100, 32, 10};

.visible .entry _Z22display_3Dgrid_threadsPi(
	.param .u64 .ptr .align 1 _Z22display_3Dgrid_threadsPi_param_0
)
{
	.local .align 8 .b8 	__local_depot0[16];
	.reg .b64 	%SP;
	.reg .b64 	%SPL;
	.reg .b32 	%r<22>;
	.reg .b64 	%rd<9>;

	mov.u64 	%SPL, __local_depot0;
	cvta.local.u64 	%SP, %SPL;
	ld.param.u64 	%rd1, [_Z22display_3Dgrid_threadsPi_param_0];
	cvta.to.global.u64 	%rd2, %rd1;
	add.u64 	%rd3, %SP, 0;
	add.u64 	%rd4, %SPL, 0;
	mov.u32 	%r1, %tid.z;
	mov.u32 	%r2, %ntid.x;
	mov.u32 	%r3, %ntid.y;
	mov.u32 	%r4, %tid.y;
	mov.u32 	%r5, %tid.x;
	mad.lo.s32 	%r6, %r3, %r1, %r4;
	mad.lo.s32 	%r7, %r6, %r2, %r5;
	mul.lo.s32 	%r8, %r2, %r3;
	mov.u32 	%r9, %ntid.z;
	mul.lo.s32 	%r10, %r8, %r9;
	mov.u32 	%r11, %ctaid.x;
	mov.u32 	%r12, %nctaid.x;
	mov.u32 	%r13, %ctaid.y;
	mov.u32 	%r14, %nctaid.y;
	mov.u32 	%r15, %ctaid.z;
	mad.lo.s32 	%r16, %r15, %r14, %r13;
	mad.lo.s32 	%r17, %r16, %r12, %r11;
	mad.lo.s32 	%r18, %r10, %r17, %r7;
	mul.wide.s32 	%rd5, %r18, 4;
	add.s64 	%rd6, %rd2, %rd5;
	ld.global.u32 	%r19, [%rd6];
	st.local.v2.u32 	[%rd4], {%r7, %r18};
	st.local.u32 	[%rd4+8], %r19;
	mov.u64 	%rd7, $str;
	cvta.global.u64 	%rd8, %rd7;
	{ // callseq 0, 0
	.param .b64 param0;
	st.param.b64 	[param0], %rd8;
	.param .b64 param1;
	st.param.b64 	[param1], %rd3;
	.param .b32 retval0;
	call.uni (retval0), 
	vprintf, 
	(
	param0, 
	param1
	);
	ld.param.b32 	%r20, [retval0];
	} // callseq 0
	ret;

}


// ===== COMPILED SASS (sm_100) =====

	.target	sm_100

	.elftype	@"ET_EXEC"


//--------------------- .note.nv.tkinfo           --------------------------
	.section	.note.nv.tkinfo,"",@"SHT_NOTE"
	.sectionflags	@"SHF_NOTE_NV_TKINFO"
	.tkinfo
        /*0018*/ 	.word	0x00000002
        /*0030*/ 	.string	""
        /*0030*/ 	.string	"ptxas"
        /*0030*/ 	.string	"Cuda compilation tools, release 13.0, V13.0.88"
        /*0030*/ 	.string	"Build cuda_13.0.r13.0/compiler.36424714_0"
        /*0030*/ 	.string	"-arch sm_100 -m 64 "



//--------------------- .note.nv.cuinfo           --------------------------
	.section	.note.nv.cuinfo,"",@"SHT_NOTE"
	.sectionflags	@"SHF_NOTE_NV_CUINFO"
        /*0018*/ 	.short	0x0002
        /*001a*/ 	.short	0x0064
        /*001c*/ 	.short	0x0082
	.zero		2


//--------------------- .nv.info                  --------------------------
	.section	.nv.info,"",@"SHT_CUDA_INFO"
	.align	4


	//----- nvinfo : EIATTR_REGCOUNT
	.align		4
        /*0000*/ 	.byte	0x04, 0x2f
        /*0002*/ 	.short	(.L_2 - .L_1)
	.align		4
.L_1:
        /*0004*/ 	.word	index@(_Z22display_3Dgrid_threadsPi)
        /*0008*/ 	.word	0x00000018


	//----- nvinfo : EIATTR_FRAME_SIZE
	.align		4
.L_2:
        /*000c*/ 	.byte	0x04, 0x11
        /*000e*/ 	.short	(.L_4 - .L_3)
	.align		4
.L_3:
        /*0010*/ 	.word	index@(_Z22display_3Dgrid_threadsPi)
        /*0014*/ 	.word	0x00000010


	//----- nvinfo : EIATTR_MIN_STACK_SIZE
	.align		4
.L_4:
        /*0018*/ 	.byte	0x04, 0x12
        /*001a*/ 	.short	(.L_6 - .L_5)
	.align		4
.L_5:
        /*001c*/ 	.word	index@(_Z22display_3Dgrid_threadsPi)
        /*0020*/ 	.word	0x00000010
.L_6:


//--------------------- .nv.compat                --------------------------
	.section	.nv.compat,"",@"SHT_CUDA_COMPAT_INFO"
	.align	4
        /*0000*/ 	.byte	0x02, 0x09, 0x00, 0x00, 0x02, 0x02, 0x01, 0x00, 0x02, 0x05, 0x05, 0x00, 0x03, 0x07, 0x01, 0x01
        /*0010*/ 	.byte	0x02, 0x03, 0x00, 0x00, 0x02, 0x06, 0x01, 0x00, 0x04, 0x0b, 0x08, 0x00, 0x09, 0x00, 0x00, 0x00
        /*0020*/ 	.byte	0x00, 0x00, 0x00, 0x00


//--------------------- .nv.info._Z22display_3Dgrid_threadsPi --------------------------
	.section	.nv.info._Z22display_3Dgrid_threadsPi,"",@"SHT_CUDA_INFO"
	.sectionflags	@""
	.align	4


	//----- nvinfo : EIATTR_CUDA_API_VERSION
	.align		4
        /*0000*/ 	.byte	0x04, 0x37
        /*0002*/ 	.short	(.L_8 - .L_7)
.L_7:
        /*0004*/ 	.word	0x00000082


	//----- nvinfo : EIATTR_KPARAM_INFO
	.align		4
.L_8:
        /*0008*/ 	.byte	0x04, 0x17
        /*000a*/ 	.short	(.L_10 - .L_9)
.L_9:
        /*000c*/ 	.word	0x00000000
        /*0010*/ 	.short	0x0000
        /*0012*/ 	.short	0x0000
        /*0014*/ 	.byte	0x00, 0xf5, 0x21, 0x00


	//----- nvinfo : EIATTR_SPARSE_MMA_MASK
	.align		4
.L_10:
        /*0018*/ 	.byte	0x03, 0x50
        /*001a*/ 	.short	0x0000


	//----- nvinfo : EIATTR_MAXREG_COUNT
	.align		4
        /*001c*/ 	.byte	0x03, 0x1b
        /*001e*/ 	.short	0x00ff


	//----- nvinfo : EIATTR_EXTERNS
	.align		4
        /*0020*/ 	.byte	0x04, 0x0f
        /*0022*/ 	.short	(.L_12 - .L_11)


	//   ....[0]....
	.align		4
.L_11:
        /*0024*/ 	.word	index@(vprintf)


	//----- nvinfo : EIATTR_MERCURY_ISA_VERSION
	.align		4
.L_12:
        /*0028*/ 	.byte	0x03, 0x5f
        /*002a*/ 	.short	0x0101


	//----- nvinfo : EIATTR_VRC_CTA_INIT_COUNT
	.align		4
        /*002c*/ 	.byte	0x02, 0x4a
	.zero		1
	.zero		1


	//----- nvinfo : EIATTR_SYSCALL_OFFSETS
	.align		4
        /*0030*/ 	.byte	0x04, 0x46
        /*0032*/ 	.short	(.L_14 - .L_13)


	//   ....[0]....
.L_13:
        /*0034*/ 	.word	0x00000240


	//----- nvinfo : EIATTR_EXIT_INSTR_OFFSETS
	.align		4
.L_14:
        /*0038*/ 	.byte	0x04, 0x1c
        /*003a*/ 	.short	(.L_16 - .L_15)


	//   ....[0]....
.L_15:
        /*003c*/ 	.word	0x00000250


	//----- nvinfo : EIATTR_CBANK_PARAM_SIZE
	.align		4
.L_16:
        /*0040*/ 	.byte	0x03, 0x19
        /*0042*/ 	.short	0x0008


	//----- nvinfo : EIATTR_PARAM_CBANK
	.align		4
        /*0044*/ 	.byte	0x04, 0x0a
        /*0046*/ 	.short	(.L_18 - .L_17)
	.align		4
.L_17:
        /*0048*/ 	.word	index@(.nv.constant0._Z22display_3Dgrid_threadsPi)
        /*004c*/ 	.short	0x0380
        /*004e*/ 	.short	0x0008


	//----- nvinfo : EIATTR_SW_WAR
	.align		4
.L_18:
        /*0050*/ 	.byte	0x04, 0x36
        /*0052*/ 	.short	(.L_20 - .L_19)
.L_19:
        /*0054*/ 	.word	0x00000008
.L_20:


//--------------------- .nv.callgraph             --------------------------
	.section	.nv.callgraph,"",@"SHT_CUDA_CALLGRAPH"
	.align	4
	.sectionentsize	8
	.align		4
        /*0000*/ 	.word	0x00000000
	.align		4
        /*0004*/ 	.word	0xffffffff
	.align		4
        /*0008*/ 	.word	index@(_Z22display_3Dgrid_threadsPi)
	.align		4
        /*000c*/ 	.word	index@(vprintf)
	.align		4
        /*0010*/ 	.word	0x00000000
	.align		4
        /*0014*/ 	.word	0xfffffffe
	.align		4
        /*0018*/ 	.word	0x00000000
	.align		4
        /*001c*/ 	.word	0xfffffffd
	.align		4
        /*0020*/ 	.word	0x00000000
	.align		4
        /*0024*/ 	.word	0xfffffffc


//--------------------- .nv.constant4             --------------------------
	.section	.nv.constant4,"a",@progbits
	.align	8
	.align		8
.nv.constant4:
        /*0000*/ 	.dword	vprintf
	.align		8
        /*0008*/ 	.dword	$str


//--------------------- .text._Z22display_3Dgrid_threadsPi --------------------------
	.section	.text._Z22display_3Dgrid_threadsPi,"ax",@progbits
	.align	128
        .global         _Z22display_3Dgrid_threadsPi
        .type           _Z22display_3Dgrid_threadsPi,@function
        .size           _Z22display_3Dgrid_threadsPi,(.L_x_2 - _Z22display_3Dgrid_threadsPi)
        .other          _Z22display_3Dgrid_threadsPi,@"STO_CUDA_ENTRY STV_DEFAULT"
_Z22display_3Dgrid_threadsPi:
.text._Z22display_3Dgrid_threadsPi:
[----:B------:R-:W0:Y:S01]  /*0000*/  LDC R1, c[0x0][0x37c] ;  /* 0x0000df00ff017b82 */ /* 0x000e220000000800 */
[----:B------:R-:W1:Y:S01]  /*0010*/  S2R R0, SR_CTAID.Y ;  /* 0x0000000000007919 */ /* 0x000e620000002600 */
[----:B------:R-:W2:Y:S06]  /*0020*/  LDCU UR8, c[0x0][0x2fc] ;  /* 0x00005f80ff0877ac */ /* 0x000eac0008000800 */
[----:B------:R-:W3:Y:S01]  /*0030*/  S2UR UR11, SR_CTAID.X ;  /* 0x00000000000b79c3 */ /* 0x000ee20000002500 */
[----:B0-----:R-:W-:Y:S01]  /*0040*/  IADD3 R1, PT, PT, R1, -0x10, RZ ;  /* 0xfffffff001017810 */ /* 0x001fe20007ffe0ff */
[----:B------:R-:W1:Y:S01]  /*0050*/  S2R R4, SR_CTAID.Z ;  /* 0x0000000000047919 */ /* 0x000e620000002700 */
[----:B------:R-:W0:Y:S01]  /*0060*/  LDCU UR9, c[0x0][0x360] ;  /* 0x00006c00ff0977ac */ /* 0x000e220008000800 */
[----:B------:R-:W4:Y:S01]  /*0070*/  S2R R2, SR_TID.Z ;  /* 0x0000000000027919 */ /* 0x000f220000002300 */
[----:B------:R-:W0:Y:S03]  /*0080*/  LDCU UR10, c[0x0][0x364] ;  /* 0x00006c80ff0a77ac */ /* 0x000e260008000800 */
[----:B------:R-:W5:Y:S01]  /*0090*/  LDC.64 R8, c[0x0][0x380] ;  /* 0x0000e000ff087b82 */ /* 0x000f620000000a00 */
[----:B------:R-:W4:Y:S01]  /*00a0*/  S2R R3, SR_TID.Y ;  /* 0x0000000000037919 */ /* 0x000f220000002200 */
[----:B------:R-:W2:Y:S01]  /*00b0*/  LDCU UR5, c[0x0][0x368] ;  /* 0x00006d00ff0577ac */ /* 0x000ea20008000800 */
[----:B------:R-:W3:Y:S01]  /*00c0*/  S2R R5, SR_TID.X ;  /* 0x0000000000057919 */ /* 0x000ee20000002100 */
[----:B------:R-:W5:Y:S04]  /*00d0*/  LDCU.64 UR6, c[0x0][0x358] ;  /* 0x00006b00ff0677ac */ /* 0x000f680008000a00 */
[----:B------:R-:W5:Y:S08]  /*00e0*/  LDC R7, c[0x0][0x370] ;  /* 0x0000dc00ff077b82 */ /* 0x000f700000000800 */
[----:B------:R-:W1:Y:S01]  /*00f0*/  LDC R11, c[0x0][0x374] ;  /* 0x0000dd00ff0b7b82 */ /* 0x000e620000000800 */
[----:B0-----:R-:W-:-:S04]  /*0100*/  UIMAD UR4, UR9, UR10, URZ ;  /* 0x0000000a090472a4 */ /* 0x001fc8000f8e02ff */
[----:B--2---:R-:W-:Y:S01]  /*0110*/  UIMAD UR4, UR4, UR5, URZ ;  /* 0x00000005040472a4 */ /* 0x004fe2000f8e02ff */
[----:B----4-:R-:W-:-:S04]  /*0120*/  IMAD R2, R2, UR10, R3 ;  /* 0x0000000a02027c24 */ /* 0x010fc8000f8e0203 */
[----:B---3--:R-:W-:Y:S02]  /*0130*/  IMAD R2, R2, UR9, R5 ;  /* 0x0000000902027c24 */ /* 0x008fe4000f8e0205 */
[----:B-1----:R-:W-:-:S04]  /*0140*/  IMAD R0, R11, R4, R0 ;  /* 0x000000040b007224 */ /* 0x002fc800078e0200 */
[----:B-----5:R-:W-:-:S04]  /*0150*/  IMAD R3, R0, R7, UR11 ;  /* 0x0000000b00037e24 */ /* 0x020fc8000f8e0207 */
[----:B------:R-:W-:-:S04]  /*0160*/  IMAD R3, R3, UR4, R2 ;  /* 0x0000000403037c24 */ /* 0x000fc8000f8e0202 */
[----:B------:R-:W-:-:S06]  /*0170*/  IMAD.WIDE R8, R3, 0x4, R8 ;  /* 0x0000000403087825 */ /* 0x000fcc00078e0208 */
[----:B------:R-:W2:Y:S01]  /*0180*/  LDG.E R8, desc[UR6][R8.64] ;  /* 0x0000000608087981 */ /* 0x000ea2000c1e1900 */
[----:B------:R-:W-:Y:S01]  /*0190*/  MOV R0, 0x0 ;  /* 0x0000000000007802 */ /* 0x000fe20000000f00 */
[----:B------:R-:W0:Y:S02]  /*01a0*/  LDCU UR4, c[0x0][0x2f8] ;  /* 0x00005f00ff0477ac */ /* 0x000e240008000800 */
[----:B------:R1:W-:Y:S01]  /*01b0*/  STL.64 [R1], R2 ;  /* 0x0000000201007387 */ /* 0x0003e20000100a00 */
[----:B------:R1:W3:Y:S01]  /*01c0*/  LDC.64 R10, c[0x4][R0] ;  /* 0x01000000000a7b82 */ /* 0x0002e20000000a00 */
[----:B------:R-:W4:Y:S01]  /*01d0*/  LDCU.64 UR6, c[0x4][0x8] ;  /* 0x01000100ff0677ac */ /* 0x000f220008000a00 */
[----:B0-----:R-:W-:Y:S02]  /*01e0*/  IADD3 R6, P0, PT, R1, UR4, RZ ;  /* 0x0000000401067c10 */ /* 0x001fe4000ff1e0ff */
[----:B----4-:R-:W-:Y:S02]  /*01f0*/  MOV R4, UR6 ;  /* 0x0000000600047c02 */ /* 0x010fe40008000f00 */
[----:B------:R-:W-:-:S02]  /*0200*/  MOV R5, UR7 ;  /* 0x0000000700057c02 */ /* 0x000fc40008000f00 */
[----:B------:R-:W-:Y:S01]  /*0210*/  IADD3.X R7, PT, PT, RZ, UR8, RZ, P0, !PT ;  /* 0x00000008ff077c10 */ /* 0x000fe200087fe4ff */
[----:B--23--:R1:W-:Y:S06]  /*0220*/  STL [R1+0x8], R8 ;  /* 0x0000080801007387 */ /* 0x00c3ec0000100800 */
[----:B------:R-:W-:-:S07]  /*0230*/  LEPC R20, `(.L_x_0) ;  /* 0x000000001014794e */ /* 0x000fce0000000000 */
[----:B-1----:R-:W-:Y:S05]  /*0240*/  CALL.ABS.NOINC R10 ;  /* 0x000000000a007343 */ /* 0x002fea0003c00000 */
.L_x_0:
[----:B------:R-:W-:Y:S05]  /*0250*/  EXIT ;  /* 0x000000000000794d */ /* 0x000fea0003800000 */
.L_x_1:
[----:B------:R-:W-:-:S00]  /*0260*/  BRA `(.L_x_1) ;  /* 0xfffffffc00fc7947 */ /* 0x000fc0000383ffff */
[----:B------:R-:W-:-:S00]  /*0270*/  NOP ;  /* 0x0000000000007918 */ /* 0x000fc00000000000 */
        /* <DEDUP_REMOVED lines=8> */
.L_x_2:


//--------------------- .nv.global.init           --------------------------
	.section	.nv.global.init,"aw",@progbits
.nv.global.init:
	.type		$str,@object
	.size		$str,(.L_0 - $str)
$str:
        /*0000*/ 	.byte	0x74, 0x69, 0x64, 0x20, 0x3a, 0x20, 0x25, 0x64, 0x20, 0x2c, 0x20, 0x67, 0x69, 0x64, 0x20, 0x3a
        /*0010*/ 	.byte	0x20, 0x25, 0x64, 0x20, 0x2c, 0x20, 0x76, 0x61, 0x6c, 0x75, 0x65, 0x20, 0x3a, 0x20, 0x25, 0x64
        /*0020*/ 	.byte	0x20, 0x0a, 0x00
.L_0:


//--------------------- .nv.shared.reserved.0     --------------------------
	.section	.nv.shared.reserved.0,"aw",@nobits
	.weak		__nv_reservedSMEM_offset_0_alias
	.size		__nv_reservedSMEM_offset_0_alias, 0, 64
	.other		__nv_reservedSMEM_offset_0_alias,@"STO_CUDA_RESERVED_SHARED STV_DEFAULT"
__nv_reservedSMEM_offset_0_alias:
	.zero		0
	.zero		64


//--------------------- .nv.constant0._Z22display_3Dgrid_threadsPi --------------------------
	.section	.nv.constant0._Z22display_3Dgrid_threadsPi,"a",@progbits
	.sectionflags	@""
	.align	4
.nv.constant0._Z22display_3Dgrid_threadsPi:
	.zero		904


//--------------------- SYMBOLS --------------------------

	.type		.nv.reservedSmem.offset0,@object
	.size		.nv.reservedSmem.offset0,0x4
	.type		vprintf,@function
